	.headerflags	@"EF_CUDA_TEXMODE_UNIFIED EF_CUDA_64BIT_ADDRESS EF_CUDA_ACCELERATORS EF_CUDA_SM90 EF_CUDA_VIRTUAL_SM(EF_CUDA_SM90)"
	.elftype	@"ET_EXEC"


//--------------------- .nv.info                  --------------------------
	.section	.nv.info,"",@"SHT_CUDA_INFO"
	.align	4


	//----- nvinfo : EIATTR_REGCOUNT
	.align		4
        /*0000*/ 	.byte	0x04, 0x2f
        /*0002*/ 	.short	(.L_3 - .L_2)
	.align		4
.L_2:
        /*0004*/ 	.word	index@(triton_poi_fused__native_batch_norm_legit_no_training_clone_elu_3)
        /*0008*/ 	.word	0x00000018


	//----- nvinfo : EIATTR_MIN_STACK_SIZE
	.align		4
.L_3:
        /*000c*/ 	.byte	0x04, 0x12
        /*000e*/ 	.short	(.L_5 - .L_4)
	.align		4
.L_4:
        /*0010*/ 	.word	index@(triton_poi_fused__native_batch_norm_legit_no_training_clone_elu_3)
        /*0014*/ 	.word	0x00000000


	//----- nvinfo : EIATTR_FRAME_SIZE
	.align		4
.L_5:
        /*0018*/ 	.byte	0x04, 0x11
        /*001a*/ 	.short	(.L_7 - .L_6)
	.align		4
.L_6:
        /*001c*/ 	.word	index@(triton_poi_fused__native_batch_norm_legit_no_training_clone_elu_3)
        /*0020*/ 	.word	0x00000000


	//----- nvinfo : EIATTR_MIN_STACK_SIZE
	.align		4
.L_7:
        /*0024*/ 	.byte	0x04, 0x12
        /*0026*/ 	.short	(.L_9 - .L_8)
	.align		4
.L_8:
        /*0028*/ 	.word	index@(triton_poi_fused__native_batch_norm_legit_no_training_clone_elu_3)
        /*002c*/ 	.word	0x00000000
.L_9:


//--------------------- .nv.info.triton_poi_fused__native_batch_norm_legit_no_training_clone_elu_3 --------------------------
	.section	.nv.info.triton_poi_fused__native_batch_norm_legit_no_training_clone_elu_3,"",@"SHT_CUDA_INFO"
	.sectionflags	@""
	.align	4


	//----- nvinfo : EIATTR_CUDA_API_VERSION
	.align		4
        /*0000*/ 	.byte	0x04, 0x37
        /*0002*/ 	.short	(.L_11 - .L_10)
.L_10:
        /*0004*/ 	.word	0x0000007c


	//----- nvinfo : EIATTR_KPARAM_INFO
	.align		4
.L_11:
        /*0008*/ 	.byte	0x04, 0x17
        /*000a*/ 	.short	(.L_13 - .L_12)
.L_12:
        /*000c*/ 	.word	0x00000000
        /*0010*/ 	.short	0x0008
        /*0012*/ 	.short	0x0040
        /*0014*/ 	.byte	0x00, 0xf0, 0x11, 0x00


	//----- nvinfo : EIATTR_KPARAM_INFO
	.align		4
.L_13:
        /*0018*/ 	.byte	0x04, 0x17
        /*001a*/ 	.short	(.L_15 - .L_14)
.L_14:
        /*001c*/ 	.word	0x00000000
        /*0020*/ 	.short	0x0007
        /*0022*/ 	.short	0x0038
        /*0024*/ 	.byte	0x00, 0xf4, 0x21, 0x00


	//----- nvinfo : EIATTR_KPARAM_INFO
	.align		4
.L_15:
        /*0028*/ 	.byte	0x04, 0x17
        /*002a*/ 	.short	(.L_17 - .L_16)
.L_16:
        /*002c*/ 	.word	0x00000000
        /*0030*/ 	.short	0x0006
        /*0032*/ 	.short	0x0030
        /*0034*/ 	.byte	0x00, 0xf4, 0x21, 0x00


	//----- nvinfo : EIATTR_KPARAM_INFO
	.align		4
.L_17:
        /*0038*/ 	.byte	0x04, 0x17
        /*003a*/ 	.short	(.L_19 - .L_18)
.L_18:
        /*003c*/ 	.word	0x00000000
        /*0040*/ 	.short	0x0005
        /*0042*/ 	.short	0x0028
        /*0044*/ 	.byte	0x00, 0xf4, 0x21, 0x00


	//----- nvinfo : EIATTR_KPARAM_INFO
	.align		4
.L_19:
        /*0048*/ 	.byte	0x04, 0x17
        /*004a*/ 	.short	(.L_21 - .L_20)
.L_20:
        /*004c*/ 	.word	0x00000000
        /*0050*/ 	.short	0x0004
        /*0052*/ 	.short	0x0020
        /*0054*/ 	.byte	0x00, 0xf4, 0x21, 0x00


	//----- nvinfo : EIATTR_KPARAM_INFO
	.align		4
.L_21:
        /*0058*/ 	.byte	0x04, 0x17
        /*005a*/ 	.short	(.L_23 - .L_22)
.L_22:
        /*005c*/ 	.word	0x00000000
        /*0060*/ 	.short	0x0003
        /*0062*/ 	.short	0x0018
        /*0064*/ 	.byte	0x00, 0xf4, 0x21, 0x00


	//----- nvinfo : EIATTR_KPARAM_INFO
	.align		4
.L_23:
        /*0068*/ 	.byte	0x04, 0x17
        /*006a*/ 	.short	(.L_25 - .L_24)
.L_24:
        /*006c*/ 	.word	0x00000000
        /*0070*/ 	.short	0x0002
        /*0072*/ 	.short	0x0010
        /*0074*/ 	.byte	0x00, 0xf4, 0x21, 0x00


	//----- nvinfo : EIATTR_KPARAM_INFO
	.align		4
.L_25:
        /*0078*/ 	.byte	0x04, 0x17
        /*007a*/ 	.short	(.L_27 - .L_26)
.L_26:
        /*007c*/ 	.word	0x00000000
        /*0080*/ 	.short	0x0001
        /*0082*/ 	.short	0x0008
        /*0084*/ 	.byte	0x00, 0xf4, 0x21, 0x00


	//----- nvinfo : EIATTR_KPARAM_INFO
	.align		4
.L_27:
        /*0088*/ 	.byte	0x04, 0x17
        /*008a*/ 	.short	(.L_29 - .L_28)
.L_28:
        /*008c*/ 	.word	0x00000000
        /*0090*/ 	.short	0x0000
        /*0092*/ 	.short	0x0000
        /*0094*/ 	.byte	0x00, 0xf4, 0x21, 0x00


	//----- nvinfo : EIATTR_SPARSE_MMA_MASK
	.align		4
.L_29:
        /*0098*/ 	.byte	0x03, 0x50
        /*009a*/ 	.short	0x0000


	//----- nvinfo : EIATTR_MAXREG_COUNT
	.align		4
        /*009c*/ 	.byte	0x03, 0x1b
        /*009e*/ 	.short	0x00ff


	//----- nvinfo : EIATTR_EXIT_INSTR_OFFSETS
	.align		4
        /*00a0*/ 	.byte	0x04, 0x1c
        /*00a2*/ 	.short	(.L_31 - .L_30)


	//   ....[0]....
.L_30:
        /*00a4*/ 	.word	0x000008c0


	//   ....[1]....
        /*00a8*/ 	.word	0x000008e0


	//----- nvinfo : EIATTR_REQNTID
	.align		4
.L_31:
        /*00ac*/ 	.byte	0x04, 0x10
        /*00ae*/ 	.short	(.L_33 - .L_32)
.L_32:
        /*00b0*/ 	.word	0x00000080
        /*00b4*/ 	.word	0x00000001
        /*00b8*/ 	.word	0x00000001


	//----- nvinfo : EIATTR_CBANK_PARAM_SIZE
	.align		4
.L_33:
        /*00bc*/ 	.byte	0x03, 0x19
        /*00be*/ 	.short	0x0044


	//----- nvinfo : EIATTR_PARAM_CBANK
	.align		4
        /*00c0*/ 	.byte	0x04, 0x0a
        /*00c2*/ 	.short	(.L_35 - .L_34)
	.align		4
.L_34:
        /*00c4*/ 	.word	index@(.nv.constant0.triton_poi_fused__native_batch_norm_legit_no_training_clone_elu_3)
        /*00c8*/ 	.short	0x0210
        /*00ca*/ 	.short	0x0044


	//----- nvinfo : EIATTR_SW_WAR
	.align		4
.L_35:
        /*00cc*/ 	.byte	0x04, 0x36
        /*00ce*/ 	.short	(.L_37 - .L_36)
.L_36:
        /*00d0*/ 	.word	0x00000008
.L_37:


//--------------------- .nv.callgraph             --------------------------
	.section	.nv.callgraph,"",@"SHT_CUDA_CALLGRAPH"
	.align	4
	.sectionentsize	8
	.align		4
        /*0000*/ 	.word	0x00000000
	.align		4
        /*0004*/ 	.word	0xffffffff
	.align		4
        /*0008*/ 	.word	0x00000000
	.align		4
        /*000c*/ 	.word	0xfffffffe
	.align		4
        /*0010*/ 	.word	0x00000000
	.align		4
        /*0014*/ 	.word	0xfffffffd
	.align		4
        /*0018*/ 	.word	0x00000000
	.align		4
        /*001c*/ 	.word	0xfffffffc


//--------------------- .nv.constant4             --------------------------
	.section	.nv.constant4,"a",@progbits
	.align	8
	.align		8
.nv.constant4:
        /*0000*/ 	.dword	_$_str
	.align		8
        /*0008*/ 	.dword	_$_str_$_2


//--------------------- .text.triton_poi_fused__native_batch_norm_legit_no_training_clone_elu_3 --------------------------
	.section	.text.triton_poi_fused__native_batch_norm_legit_no_training_clone_elu_3,"ax",@progbits
	.align	128
        .global         triton_poi_fused__native_batch_norm_legit_no_training_clone_elu_3
        .type           triton_poi_fused__native_batch_norm_legit_no_training_clone_elu_3,@function
        .size           triton_poi_fused__native_batch_norm_legit_no_training_clone_elu_3,(.L_x_1 - triton_poi_fused__native_batch_norm_legit_no_training_clone_elu_3)
        .other          triton_poi_fused__native_batch_norm_legit_no_training_clone_elu_3,@"STO_CUDA_ENTRY STV_DEFAULT"
triton_poi_fused__native_batch_norm_legit_no_training_clone_elu_3:
.text.triton_poi_fused__native_batch_norm_legit_no_training_clone_elu_3:
[----:B------:R-:W0:Y:S01]  /*0000*/  LDC R1, c[0x0][0x28] ;  /* 0x00000a00ff017b82 */ /* 0x000e220000000800 */
[----:B------:R-:W1:Y:S01]  /*0010*/  S2R R0, SR_TID.X ;  /* 0x0000000000007919 */ /* 0x000e620000002100 */
[----:B------:R-:W-:Y:S01]  /*0020*/  CS2R R10, SRZ ;  /* 0x00000000000a7805 */ /* 0x000fe2000001ff00 */
[----:B------:R-:W-:-:S05]  /*0030*/  ULDC.64 UR4, c[0x0][0x208] ;  /* 0x0000820000047ab9 */ /* 0x000fca0000000a00 */
[----:B------:R-:W2:Y:S01]  /*0040*/  LDC.64 R16, c[0x0][0x220] ;  /* 0x00008800ff107b82 */ /* 0x000ea20000000a00 */
[----:B------:R-:W3:Y:S07]  /*0050*/  S2R R5, SR_CTAID.X ;  /* 0x0000000000057919 */ /* 0x000eee0000002500 */
[----:B------:R-:W4:Y:S01]  /*0060*/  LDC.64 R8, c[0x0][0x228] ;  /* 0x00008a00ff087b82 */ /* 0x000f220000000a00 */
[----:B-1----:R-:W-:Y:S02]  /*0070*/  SHF.L.U32 R0, R0, 0x1, RZ ;  /* 0x0000000100007819 */ /* 0x002fe400000006ff */
[----:B---3--:R-:W-:-:S02]  /*0080*/  SHF.R.S32.HI R3, RZ, 0x17, R5 ;  /* 0x00000017ff037819 */ /* 0x008fc40000011405 */
[----:B------:R-:W-:Y:S02]  /*0090*/  LOP3.LUT R0, R0, 0xfe, RZ, 0xc0, !PT ;  /* 0x000000fe00007812 */ /* 0x000fe400078ec0ff */
[----:B------:R-:W-:Y:S02]  /*00a0*/  SGXT R3, R3, 0x1 ;  /* 0x000000010303781a */ /* 0x000fe40000000200 */
[----:B------:R-:W-:Y:S02]  /*00b0*/  LEA R0, R5, R0, 0x8 ;  /* 0x0000000005007211 */ /* 0x000fe400078e40ff */
[----:B------:R-:W1:Y:S02]  /*00c0*/  LDC.64 R4, c[0x0][0x230] ;  /* 0x00008c00ff047b82 */ /* 0x000e640000000a00 */
[----:B------:R-:W-:Y:S02]  /*00d0*/  LEA.HI R3, R3, R0, RZ, 0x6 ;  /* 0x0000000003037211 */ /* 0x000fe400078f30ff */
[----:B------:R-:W-:-:S02]  /*00e0*/  ISETP.GE.AND P0, PT, R0, 0x200, PT ;  /* 0x000002000000780c */ /* 0x000fc40003f06270 */
[----:B------:R-:W-:-:S04]  /*00f0*/  SHF.R.S32.HI R2, RZ, 0x6, R3 ;  /* 0x00000006ff027819 */ /* 0x000fc80000011403 */
[----:B------:R-:W-:-:S04]  /*0100*/  LEA.HI R3, R3, R2, RZ, 0x1 ;  /* 0x0000000203037211 */ /* 0x000fc800078f08ff */
[----:B------:R-:W-:-:S04]  /*0110*/  LOP3.LUT R3, R3, 0xfffffffe, RZ, 0xc0, !PT ;  /* 0xfffffffe03037812 */ /* 0x000fc800078ec0ff */
[----:B------:R-:W-:Y:S02]  /*0120*/  IADD3 R15, R2, -R3, RZ ;  /* 0x80000003020f7210 */ /* 0x000fe40007ffe0ff */
[----:B------:R-:W-:Y:S01]  /*0130*/  SHF.R.S32.HI R7, RZ, 0x1f, R0 ;  /* 0x0000001fff077819 */ /* 0x000fe20000011400 */
[----:B------:R-:W3:Y:S02]  /*0140*/  LDC.64 R2, c[0x0][0x218] ;  /* 0x00008600ff027b82 */ /* 0x000ee40000000a00 */
[----:B-1----:R-:W-:-:S05]  /*0150*/  IMAD.WIDE R4, R15, 0x4, R4 ;  /* 0x000000040f047825 */ /* 0x002fca00078e0204 */
[----:B------:R-:W5:Y:S04]  /*0160*/  @!P0 LDG.E.EL R11, desc[UR4][R4.64] ;  /* 0x00000004040b8981 */ /* 0x000f68000c2e1900 */
[----:B------:R1:W5:Y:S01]  /*0170*/  @!P0 LDG.E.EL R10, desc[UR4][R4.64] ;  /* 0x00000004040a8981 */ /* 0x000362000c2e1900 */
[----:B------:R-:W-:Y:S01]  /*0180*/  LEA.HI R7, R7, R0, RZ, 0x7 ;  /* 0x0000000007077211 */ /* 0x000fe200078f38ff */
[----:B--2---:R-:W-:-:S03]  /*0190*/  IMAD.WIDE R20, R15, 0x4, R16 ;  /* 0x000000040f147825 */ /* 0x004fc600078e0210 */
[----:B------:R-:W-:Y:S02]  /*01a0*/  LOP3.LUT R13, R7, 0xffffff80, RZ, 0xc0, !PT ;  /* 0xffffff80070d7812 */ /* 0x000fe400078ec0ff */
[----:B------:R-:W-:Y:S02]  /*01b0*/  SHF.R.S32.HI R12, RZ, 0x7, R7 ;  /* 0x00000007ff0c7819 */ /* 0x000fe40000011407 */
[----:B------:R-:W2:Y:S01]  /*01c0*/  LDC.64 R6, c[0x0][0x238] ;  /* 0x00008e00ff067b82 */ /* 0x000ea20000000a00 */
[----:B------:R-:W-:-:S05]  /*01d0*/  IADD3 R13, R0, -R13, RZ ;  /* 0x8000000d000d7210 */ /* 0x000fca0007ffe0ff */
[----:B------:R-:W-:Y:S02]  /*01e0*/  IMAD R12, R12, 0x180, R13 ;  /* 0x000001800c0c7824 */ /* 0x000fe400078e020d */
[----:B-1----:R-:W1:Y:S03]  /*01f0*/  LDC.64 R4, c[0x0][0x240] ;  /* 0x00009000ff047b82 */ /* 0x002e660000000a00 */
[----:B------:R-:W-:Y:S02]  /*0200*/  IADD3 R19, R12, 0x100, RZ ;  /* 0x000001000c137810 */ /* 0x000fe40007ffe0ff */
[----:B------:R-:W-:-:S03]  /*0210*/  CS2R R12, SRZ ;  /* 0x00000000000c7805 */ /* 0x000fc6000001ff00 */
[----:B---3--:R-:W-:Y:S01]  /*0220*/  IMAD.WIDE R18, R19, 0x4, R2 ;  /* 0x0000000413127825 */ /* 0x008fe200078e0202 */
[----:B------:R-:W-:Y:S02]  /*0230*/  CS2R R2, SRZ ;  /* 0x0000000000027805 */ /* 0x000fe4000001ff00 */
[----:B------:R-:W-:Y:S01]  /*0240*/  CS2R R16, SRZ ;  /* 0x0000000000107805 */ /* 0x000fe2000001ff00 */
[----:B------:R-:W3:Y:S01]  /*0250*/  @!P0 LDG.E.EL R13, desc[UR4][R20.64+0x10] ;  /* 0x00001004140d8981 */ /* 0x000ee2000c2e1900 */
[----:B----4-:R-:W-:-:S03]  /*0260*/  IMAD.WIDE R8, R15, 0x4, R8 ;  /* 0x000000040f087825 */ /* 0x010fc600078e0208 */
[----:B------:R4:W3:Y:S01]  /*0270*/  @!P0 LDG.E.64 R2, desc[UR4][R18.64] ;  /* 0x0000000412028981 */ /* 0x0008e2000c1e1b00 */
[----:B--2---:R-:W-:-:S03]  /*0280*/  IMAD.WIDE R6, R15, 0x4, R6 ;  /* 0x000000040f067825 */ /* 0x004fc600078e0206 */
[----:B------:R-:W2:Y:S04]  /*0290*/  @!P0 LDG.E.EL R12, desc[UR4][R20.64+0x10] ;  /* 0x00001004140c8981 */ /* 0x000ea8000c2e1900 */
[----:B------:R-:W2:Y:S01]  /*02a0*/  @!P0 LDG.E.EL R17, desc[UR4][R8.64] ;  /* 0x0000000408118981 */ /* 0x000ea2000c2e1900 */
[----:B-1----:R-:W-:Y:S01]  /*02b0*/  IMAD.WIDE R4, R15, 0x4, R4 ;  /* 0x000000040f047825 */ /* 0x002fe200078e0204 */
[----:B------:R-:W-:Y:S02]  /*02c0*/  CS2R R14, SRZ ;  /* 0x00000000000e7805 */ /* 0x000fe4000001ff00 */
[----:B----4-:R-:W-:Y:S01]  /*02d0*/  CS2R R18, SRZ ;  /* 0x0000000000127805 */ /* 0x010fe2000001ff00 */
[----:B------:R-:W4:Y:S04]  /*02e0*/  @!P0 LDG.E.EL R16, desc[UR4][R6.64] ;  /* 0x0000000406108981 */ /* 0x000f28000c2e1900 */
[----:B------:R-:W4:Y:S04]  /*02f0*/  @!P0 LDG.E.EL R14, desc[UR4][R8.64] ;  /* 0x00000004080e8981 */ /* 0x000f28000c2e1900 */
[----:B------:R-:W4:Y:S04]  /*0300*/  @!P0 LDG.E.EL R15, desc[UR4][R4.64] ;  /* 0x00000004040f8981 */ /* 0x000f28000c2e1900 */
[----:B------:R1:W4:Y:S04]  /*0310*/  @!P0 LDG.E.EL R19, desc[UR4][R6.64] ;  /* 0x0000000406138981 */ /* 0x000328000c2e1900 */
[----:B------:R3:W4:Y:S01]  /*0320*/  @!P0 LDG.E.EL R18, desc[UR4][R4.64] ;  /* 0x0000000404128981 */ /* 0x000722000c2e1900 */
[----:B-1----:R-:W-:Y:S01]  /*0330*/  HFMA2.MMA R6, -RZ, RZ, 1.625, 0 ;  /* 0x3e800000ff067435 */ /* 0x002fe200000001ff */
[----:B-----5:R-:W-:-:S04]  /*0340*/  FADD R11, R11, 9.9999997473787516356e-05 ;  /* 0x38d1b7170b0b7421 */ /* 0x020fc80000000000 */
[----:B------:R-:W1:Y:S01]  /*0350*/  MUFU.SQRT R20, R11 ;  /* 0x0000000b00147308 */ /* 0x000e620000002000 */
[----:B------:R-:W-:-:S07]  /*0360*/  FADD R10, R10, 9.9999997473787516356e-05 ;  /* 0x38d1b7170a0a7421 */ /* 0x000fce0000000000 */
[----:B------:R-:W5:Y:S01]  /*0370*/  MUFU.SQRT R21, R10 ;  /* 0x0000000a00157308 */ /* 0x000f620000002000 */
[C---:B-1----:R-:W-:Y:S02]  /*0380*/  FSETP.GT.AND P1, PT, R20.reuse, 8.50705917302346158658e+37, PT ;  /* 0x7e8000001400780b */ /* 0x042fe40003f24000 */
[----:B------:R-:W-:Y:S02]  /*0390*/  FSETP.GEU.AND P3, PT, R20, 1.175494350822287508e-38, PT ;  /* 0x008000001400780b */ /* 0x000fe40003f6e000 */
[C---:B-----5:R-:W-:Y:S02]  /*03a0*/  FSETP.GT.AND P2, PT, R21.reuse, 8.50705917302346158658e+37, PT ;  /* 0x7e8000001500780b */ /* 0x060fe40003f44000 */
[----:B------:R-:W-:-:S07]  /*03b0*/  FSETP.GEU.AND P4, PT, R21, 1.175494350822287508e-38, PT ;  /* 0x008000001500780b */ /* 0x000fce0003f8e000 */
[----:B------:R-:W-:-:S04]  /*03c0*/  @P1 FMUL R20, R20, 0.25 ;  /* 0x3e80000014141820 */ /* 0x000fc80000400000 */
[----:B------:R-:W-:Y:S01]  /*03d0*/  @!P3 FMUL R20, R20, 16777216 ;  /* 0x4b8000001414b820 */ /* 0x000fe20000400000 */
[----:B------:R-:W-:-:S05]  /*03e0*/  @P2 FMUL R21, R21, 0.25 ;  /* 0x3e80000015152820 */ /* 0x000fca0000400000 */
[----:B------:R-:W1:Y:S01]  /*03f0*/  MUFU.RCP R20, R20 ;  /* 0x0000001400147308 */ /* 0x000e620000001000 */
[----:B------:R-:W-:Y:S01]  /*0400*/  @!P4 FMUL R21, R21, 16777216 ;  /* 0x4b8000001515c820 */ /* 0x000fe20000400000 */
[----:B0--3--:R-:W-:-:S06]  /*0410*/  FSEL R5, R6, 1, P1 ;  /* 0x3f80000006057808 */ /* 0x009fcc0000800000 */
[----:B------:R-:W0:Y:S01]  /*0420*/  MUFU.RCP R21, R21 ;  /* 0x0000001500157308 */ /* 0x000e220000001000 */
[----:B------:R-:W-:Y:S01]  /*0430*/  FSEL R6, R6, 1, P2 ;  /* 0x3f80000006067808 */ /* 0x000fe20001000000 */
[----:B------:R-:W-:Y:S01]  /*0440*/  @!P3 FMUL R5, R5, 16777216 ;  /* 0x4b8000000505b820 */ /* 0x000fe20000400000 */
[----:B------:R-:W-:Y:S01]  /*0450*/  FADD R2, R13, R2 ;  /* 0x000000020d027221 */ /* 0x000fe20000000000 */
[----:B--2---:R-:W-:Y:S02]  /*0460*/  FADD R3, R12, R3 ;  /* 0x000000030c037221 */ /* 0x004fe40000000000 */
[----:B------:R-:W-:Y:S01]  /*0470*/  @!P4 FMUL R6, R6, 16777216 ;  /* 0x4b8000000606c820 */ /* 0x000fe20000400000 */
[----:B-1----:R-:W-:Y:S01]  /*0480*/  FMUL R4, R20, R5 ;  /* 0x0000000514047220 */ /* 0x002fe20000400000 */
[----:B------:R-:W-:Y:S01]  /*0490*/  FADD R17, R2, -R17 ;  /* 0x8000001102117221 */ /* 0x000fe20000000000 */
[----:B----4-:R-:W-:-:S03]  /*04a0*/  FADD R14, R3, -R14 ;  /* 0x8000000e030e7221 */ /* 0x010fc60000000000 */
[----:B------:R-:W-:Y:S01]  /*04b0*/  FMUL R4, R17, R4 ;  /* 0x0000000411047220 */ /* 0x000fe20000400000 */
[----:B0-----:R-:W-:-:S03]  /*04c0*/  FMUL R5, R21, R6 ;  /* 0x0000000615057220 */ /* 0x001fc60000400000 */
[----:B------:R-:W-:Y:S01]  /*04d0*/  FFMA R15, R4, R16, R15 ;  /* 0x00000010040f7223 */ /* 0x000fe2000000000f */
[----:B------:R-:W-:-:S03]  /*04e0*/  FMUL R5, R14, R5 ;  /* 0x000000050e057220 */ /* 0x000fc60000400000 */
[----:B------:R-:W-:Y:S01]  /*04f0*/  FMUL R4, R15, 1.4426950216293334961 ;  /* 0x3fb8aa3b0f047820 */ /* 0x000fe20000400000 */
[----:B------:R-:W-:-:S04]  /*0500*/  FFMA R18, R5, R19, R18 ;  /* 0x0000001305127223 */ /* 0x000fc80000000012 */
[C---:B------:R-:W-:Y:S01]  /*0510*/  FMUL R7, R18.reuse, 1.4426950216293334961 ;  /* 0x3fb8aa3b12077820 */ /* 0x040fe20000400000 */
[----:B------:R-:W0:Y:S01]  /*0520*/  FRND R4, R4 ;  /* 0x0000000400047307 */ /* 0x000e220000201000 */
[----:B------:R-:W-:Y:S01]  /*0530*/  FADD.FTZ R5, |R15|, -RZ ;  /* 0x800000ff0f057221 */ /* 0x000fe20000010200 */
[----:B------:R-:W-:-:S06]  /*0540*/  FADD.FTZ R6, |R18|, -RZ ;  /* 0x800000ff12067221 */ /* 0x000fcc0000010200 */
[----:B------:R-:W1:Y:S01]  /*0550*/  FRND R7, R7 ;  /* 0x0000000700077307 */ /* 0x000e620000201000 */
[----:B------:R-:W-:Y:S02]  /*0560*/  FSETP.GEU.AND P1, PT, R5, 0.40999999642372131348, PT ;  /* 0x3ed1eb850500780b */ /* 0x000fe40003f2e000 */
[----:B------:R-:W-:Y:S02]  /*0570*/  FSETP.GEU.AND P2, PT, R6, 0.40999999642372131348, PT ;  /* 0x3ed1eb850600780b */ /* 0x000fe40003f4e000 */
[----:B0-----:R-:W-:-:S04]  /*0580*/  FSEL R6, R4, RZ, P1 ;  /* 0x000000ff04067208 */ /* 0x001fc80000800000 */
[C---:B------:R-:W-:Y:S01]  /*0590*/  FSETP.NEU.AND P5, PT, R6.reuse, 128, PT ;  /* 0x430000000600780b */ /* 0x040fe20003fad000 */
[C---:B------:R-:W-:Y:S01]  /*05a0*/  FFMA.FTZ R5, -R6.reuse, 0.693145751953125, R15 ;  /* 0x3f31720006057823 */ /* 0x040fe2000001010f */
[----:B-1----:R-:W-:Y:S02]  /*05b0*/  FSEL R9, R7, RZ, P2 ;  /* 0x000000ff07097208 */ /* 0x002fe40001000000 */
[----:B------:R-:W-:Y:S02]  /*05c0*/  MOV R11, 0x3ab5ebe6 ;  /* 0x3ab5ebe6000b7802 */ /* 0x000fe40000000f00 */
[C---:B------:R-:W-:Y:S01]  /*05d0*/  FSEL R8, R6.reuse, 127, P5 ;  /* 0x42fe000006087808 */ /* 0x040fe20002800000 */
[----:B------:R-:W-:Y:S01]  /*05e0*/  FFMA.FTZ R4, -R9, 0.693145751953125, R18 ;  /* 0x3f31720009047823 */ /* 0x000fe20000010112 */
[----:B------:R-:W-:-:S03]  /*05f0*/  FFMA.FTZ R6, -R6, 1.428606765330187045e-06, R5 ;  /* 0x35bfbe8e06067823 */ /* 0x000fc60000010105 */
[C---:B------:R-:W-:Y:S01]  /*0600*/  FFMA.FTZ R12, -R9.reuse, 1.428606765330187045e-06, R4 ;  /* 0x35bfbe8e090c7823 */ /* 0x040fe20000010104 */
[-C--:B------:R-:W-:Y:S01]  /*0610*/  FFMA.FTZ R5, R6, R11.reuse, 0.0083824126049876213074 ;  /* 0x3c09566306057423 */ /* 0x080fe2000001000b */
[C---:B------:R-:W-:Y:S02]  /*0620*/  FSETP.NEU.AND P3, PT, R9.reuse, 128, PT ;  /* 0x430000000900780b */ /* 0x040fe40003f6d000 */
[----:B------:R-:W-:Y:S01]  /*0630*/  FFMA.FTZ R7, R12, R11, 0.0083824126049876213074 ;  /* 0x3c0956630c077423 */ /* 0x000fe2000001000b */
[----:B------:R-:W-:Y:S01]  /*0640*/  FFMA.FTZ R5, R6, R5, 0.041667830199003219604 ;  /* 0x3d2aabe306057423 */ /* 0x000fe20000010005 */
[----:B------:R-:W-:Y:S02]  /*0650*/  FSEL R9, R9, 127, P3 ;  /* 0x42fe000009097808 */ /* 0x000fe40001800000 */
[----:B------:R-:W-:Y:S01]  /*0660*/  FFMA.FTZ R7, R12, R7, 0.041667830199003219604 ;  /* 0x3d2aabe30c077423 */ /* 0x000fe20000010007 */
[----:B------:R-:W-:Y:S01]  /*0670*/  FFMA.FTZ R5, R6, R5, 0.16666397452354431152 ;  /* 0x3e2aa9f606057423 */ /* 0x000fe20000010005 */
[----:B------:R-:W0:Y:S02]  /*0680*/  MUFU.EX2 R11, R9 ;  /* 0x00000009000b7308 */ /* 0x000e240000000800 */
[----:B------:R-:W-:Y:S01]  /*0690*/  FFMA.FTZ R7, R12, R7, 0.16666397452354431152 ;  /* 0x3e2aa9f60c077423 */ /* 0x000fe20000010007 */
[----:B------:R-:W-:-:S05]  /*06a0*/  FFMA.FTZ R5, R6, R5, 0.49999994039535522461 ;  /* 0x3efffffe06057423 */ /* 0x000fca0000010005 */
[----:B------:R-:W1:Y:S01]  /*06b0*/  MUFU.EX2 R10, R8 ;  /* 0x00000008000a7308 */ /* 0x000e620000000800 */
[----:B------:R-:W-:Y:S01]  /*06c0*/  FFMA.FTZ R13, R12, R7, 0.49999994039535522461 ;  /* 0x3efffffe0c0d7423 */ /* 0x000fe20000010007 */
[----:B------:R-:W-:Y:S02]  /*06d0*/  FMUL R7, R6, R5 ;  /* 0x0000000506077220 */ /* 0x000fe40000400000 */
[----:B------:R-:W2:Y:S01]  /*06e0*/  LDC.64 R4, c[0x0][0x248] ;  /* 0x00009200ff047b82 */ /* 0x000ea20000000a00 */
[----:B------:R-:W-:Y:S01]  /*06f0*/  FMUL R17, R12, R13 ;  /* 0x0000000d0c117220 */ /* 0x000fe20000400000 */
[----:B------:R-:W-:Y:S01]  /*0700*/  FFMA.FTZ R13, R6, R7, R6 ;  /* 0x00000007060d7223 */ /* 0x000fe20000010006 */
[----:B0-----:R-:W-:Y:S02]  /*0710*/  FADD R14, R11, -1 ;  /* 0xbf8000000b0e7421 */ /* 0x001fe40000000000 */
[----:B------:R-:W-:-:S03]  /*0720*/  FFMA.FTZ R12, R12, R17, R12 ;  /* 0x000000110c0c7223 */ /* 0x000fc6000001000c */
[----:B------:R-:W0:Y:S01]  /*0730*/  LDC.64 R6, c[0x0][0x210] ;  /* 0x00008400ff067b82 */ /* 0x000e220000000a00 */
[C---:B-1----:R-:W-:Y:S01]  /*0740*/  FADD R17, R10.reuse, -1 ;  /* 0xbf8000000a117421 */ /* 0x042fe20000000000 */
[----:B------:R-:W-:Y:S01]  /*0750*/  FFMA.FTZ R11, R11, R12, R14 ;  /* 0x0000000c0b0b7223 */ /* 0x000fe2000001000e */
[----:B------:R-:W-:Y:S02]  /*0760*/  FSETP.NEU.AND P2, PT, R15, RZ, PT ;  /* 0x000000ff0f00720b */ /* 0x000fe40003f4d000 */
[----:B------:R-:W-:Y:S01]  /*0770*/  FFMA.FTZ R10, R10, R13, R17 ;  /* 0x0000000d0a0a7223 */ /* 0x000fe20000010011 */
[----:B------:R-:W-:Y:S01]  /*0780*/  FSETP.NEU.AND P1, PT, R18, RZ, PT ;  /* 0x000000ff1200720b */ /* 0x000fe20003f2d000 */
[----:B------:R-:W-:Y:S01]  /*0790*/  @!P3 FADD R11, R11, R11 ;  /* 0x0000000b0b0bb221 */ /* 0x000fe20000000000 */
[----:B------:R-:W-:Y:S01]  /*07a0*/  FSETP.GT.AND P4, PT, R9, 128, PT ;  /* 0x430000000900780b */ /* 0x000fe20003f84000 */
[----:B------:R-:W-:Y:S01]  /*07b0*/  @!P5 FADD R10, R10, R10 ;  /* 0x0000000a0a0ad221 */ /* 0x000fe20000000000 */
[----:B------:R-:W-:-:S02]  /*07c0*/  FSETP.GT.AND P5, PT, R8, 128, PT ;  /* 0x430000000800780b */ /* 0x000fc40003fa4000 */
[----:B------:R-:W-:Y:S02]  /*07d0*/  FSETP.GEU.AND P3, PT, R9, -25, PT ;  /* 0xc1c800000900780b */ /* 0x000fe40003f6e000 */
[----:B------:R-:W-:Y:S01]  /*07e0*/  FSEL R11, R11, +INF , !P4 ;  /* 0x7f8000000b0b7808 */ /* 0x000fe20006000000 */
[----:B--2---:R-:W-:Y:S01]  /*07f0*/  IMAD.WIDE R4, R0, 0x4, R4 ;  /* 0x0000000400047825 */ /* 0x004fe200078e0204 */
[----:B------:R-:W-:Y:S02]  /*0800*/  FSETP.GEU.AND P4, PT, R8, -25, PT ;  /* 0xc1c800000800780b */ /* 0x000fe40003f8e000 */
[----:B------:R-:W-:Y:S01]  /*0810*/  FSEL R10, R10, +INF , !P5 ;  /* 0x7f8000000a0a7808 */ /* 0x000fe20006800000 */
[----:B------:R-:W-:Y:S01]  /*0820*/  FADD R8, R15, R15 ;  /* 0x0000000f0f087221 */ /* 0x000fe20000000000 */
[----:B------:R-:W-:Y:S01]  /*0830*/  FSEL R11, R11, -1, P3 ;  /* 0xbf8000000b0b7808 */ /* 0x000fe20001800000 */
[----:B------:R-:W-:Y:S01]  /*0840*/  @!P1 FADD R11, R18, R18 ;  /* 0x00000012120b9221 */ /* 0x000fe20000000000 */
[----:B------:R-:W-:Y:S01]  /*0850*/  @P2 FSEL R8, R10, -1, P4 ;  /* 0xbf8000000a082808 */ /* 0x000fe20002000000 */
[----:B------:R1:W-:Y:S01]  /*0860*/  @!P0 STG.E.64 desc[UR4][R4.64], R2 ;  /* 0x0000000204008986 */ /* 0x0003e2000c101b04 */
[----:B------:R-:W-:-:S02]  /*0870*/  FSETP.GT.AND P2, PT, R15, RZ, PT ;  /* 0x000000ff0f00720b */ /* 0x000fc40003f44000 */
[----:B------:R-:W-:Y:S01]  /*0880*/  FSETP.GT.AND P1, PT, R18, RZ, PT ;  /* 0x000000ff1200720b */ /* 0x000fe20003f24000 */
[----:B0-----:R-:W-:Y:S01]  /*0890*/  IMAD.WIDE R6, R0, 0x4, R6 ;  /* 0x0000000400067825 */ /* 0x001fe200078e0206 */
[----:B------:R-:W-:Y:S02]  /*08a0*/  FSEL R8, R15, R8, P2 ;  /* 0x000000080f087208 */ /* 0x000fe40001000000 */
[----:B------:R-:W-:Y:S01]  /*08b0*/  FSEL R9, R18, R11, P1 ;  /* 0x0000000b12097208 */ /* 0x000fe20000800000 */
[----:B------:R-:W-:Y:S08]  /*08c0*/  @P0 EXIT ;  /* 0x000000000000094d */ /* 0x000ff00003800000 */
[----:B------:R-:W-:Y:S01]  /*08d0*/  STG.E.64 desc[UR4][R6.64], R8 ;  /* 0x0000000806007986 */ /* 0x000fe2000c101b04 */
[----:B------:R-:W-:Y:S05]  /*08e0*/  EXIT ;  /* 0x000000000000794d */ /* 0x000fea0003800000 */
.L_x_0:
[----:B------:R-:W-:-:S00]  /*08f0*/  BRA `(.L_x_0) ;  /* 0xfffffffc00fc7947 */ /* 0x000fc0000383ffff */
[----:B------:R-:W-:-:S00]  /*0900*/  NOP ;  /* 0x0000000000007918 */ /* 0x000fc00000000000 */
[----:B------:R-:W-:-:S00]  /*0910*/  NOP ;  /* 0x0000000000007918 */ /* 0x000fc00000000000 */
[----:B------:R-:W-:-:S00]  /*0920*/  NOP ;  /* 0x0000000000007918 */ /* 0x000fc00000000000 */
[----:B------:R-:W-:-:S00]  /*0930*/  NOP ;  /* 0x0000000000007918 */ /* 0x000fc00000000000 */
[----:B------:R-:W-:-:S00]  /*0940*/  NOP ;  /* 0x0000000000007918 */ /* 0x000fc00000000000 */
[----:B------:R-:W-:-:S00]  /*0950*/  NOP ;  /* 0x0000000000007918 */ /* 0x000fc00000000000 */
[----:B------:R-:W-:-:S00]  /*0960*/  NOP ;  /* 0x0000000000007918 */ /* 0x000fc00000000000 */
[----:B------:R-:W-:-:S00]  /*0970*/  NOP ;  /* 0x0000000000007918 */ /* 0x000fc00000000000 */
.L_x_1:


//--------------------- .nv.global.init           --------------------------
	.section	.nv.global.init,"aw",@progbits
.nv.global.init:
	.type		_$_str,@object
	.size		_$_str,(_$_str_$_2 - _$_str)
_$_str:
        /*0000*/ 	.byte	0x5f, 0x5f, 0x43, 0x55, 0x44, 0x41, 0x5f, 0x46, 0x54, 0x5a, 0x00
	.type		_$_str_$_2,@object
	.size		_$_str_$_2,(.L_1 - _$_str_$_2)
_$_str_$_2:
        /*000b*/ 	.byte	0x5f, 0x5f, 0x43, 0x55, 0x44, 0x41, 0x5f, 0x50, 0x52, 0x45, 0x43, 0x5f, 0x53, 0x51, 0x52, 0x54
        /*001b*/ 	.byte	0x00
.L_1:


//--------------------- .nv.constant0.triton_poi_fused__native_batch_norm_legit_no_training_clone_elu_3 --------------------------
	.section	.nv.constant0.triton_poi_fused__native_batch_norm_legit_no_training_clone_elu_3,"a",@progbits
	.sectionflags	@""
	.align	4
.nv.constant0.triton_poi_fused__native_batch_norm_legit_no_training_clone_elu_3:
	.zero		596
